//
// Generated by NVIDIA NVVM Compiler
//
// Compiler Build ID: CL-36424714
// Cuda compilation tools, release 13.0, V13.0.88
// Based on NVVM 20.0.0
//

.version 9.0
.target sm_100
.address_size 64

	// .globl	_Z7set2valPffi

.visible .entry _Z7set2valPffi(
	.param .u64 .ptr .align 1 _Z7set2valPffi_param_0,
	.param .f32 _Z7set2valPffi_param_1,
	.param .u32 _Z7set2valPffi_param_2
)
{
	.reg .pred 	%p<2>;
	.reg .b32 	%r<6>;
	.reg .b32 	%f<2>;
	.reg .b64 	%rd<5>;

	ld.param.u64 	%rd1, [_Z7set2valPffi_param_0];
	ld.param.f32 	%f1, [_Z7set2valPffi_param_1];
	ld.param.u32 	%r2, [_Z7set2valPffi_param_2];
	mov.u32 	%r3, %tid.x;
	mov.u32 	%r4, %ctaid.x;
	mov.u32 	%r5, %ntid.x;
	mad.lo.s32 	%r1, %r4, %r5, %r3;
	setp.ge.s32 	%p1, %r1, %r2;
	@%p1 bra 	$L__BB0_2;
	cvta.to.global.u64 	%rd2, %rd1;
	mul.wide.s32 	%rd3, %r1, 4;
	add.s64 	%rd4, %rd2, %rd3;
	st.global.f32 	[%rd4], %f1;
$L__BB0_2:
	ret;

}


// ===== COMPILED SASS (sm_100) =====

	.target	sm_100

	.elftype	@"ET_EXEC"


//--------------------- .note.nv.tkinfo           --------------------------
	.section	.note.nv.tkinfo,"",@"SHT_NOTE"
	.sectionflags	@"SHF_NOTE_NV_TKINFO"
	.tkinfo
        /*0018*/ 	.word	0x00000002
        /*0030*/ 	.string	""
        /*0030*/ 	.string	"ptxas"
        /*0030*/ 	.string	"Cuda compilation tools, release 13.0, V13.0.88"
        /*0030*/ 	.string	"Build cuda_13.0.r13.0/compiler.36424714_0"
        /*0030*/ 	.string	"-arch sm_100 -m 64 "



//--------------------- .note.nv.cuinfo           --------------------------
	.section	.note.nv.cuinfo,"",@"SHT_NOTE"
	.sectionflags	@"SHF_NOTE_NV_CUINFO"
        /*0018*/ 	.short	0x0002
        /*001a*/ 	.short	0x0064
        /*001c*/ 	.short	0x0082
	.zero		2


//--------------------- .nv.info                  --------------------------
	.section	.nv.info,"",@"SHT_CUDA_INFO"
	.align	4


	//----- nvinfo : EIATTR_REGCOUNT
	.align		4
        /*0000*/ 	.byte	0x04, 0x2f
        /*0002*/ 	.short	(.L_1 - .L_0)
	.align		4
.L_0:
        /*0004*/ 	.word	index@(_Z7set2valPffi)
        /*0008*/ 	.word	0x0000000a


	//----- nvinfo : EIATTR_FRAME_SIZE
	.align		4
.L_1:
        /*000c*/ 	.byte	0x04, 0x11
        /*000e*/ 	.short	(.L_3 - .L_2)
	.align		4
.L_2:
        /*0010*/ 	.word	index@(_Z7set2valPffi)
        /*0014*/ 	.word	0x00000000


	//----- nvinfo : EIATTR_MIN_STACK_SIZE
	.align		4
.L_3:
        /*0018*/ 	.byte	0x04, 0x12
        /*001a*/ 	.short	(.L_5 - .L_4)
	.align		4
.L_4:
        /*001c*/ 	.word	index@(_Z7set2valPffi)
        /*0020*/ 	.word	0x00000000
.L_5:


//--------------------- .nv.compat                --------------------------
	.section	.nv.compat,"",@"SHT_CUDA_COMPAT_INFO"
	.align	4
        /*0000*/ 	.byte	0x02, 0x09, 0x00, 0x00, 0x02, 0x02, 0x01, 0x00, 0x02, 0x05, 0x05, 0x00, 0x03, 0x07, 0x01, 0x01
        /*0010*/ 	.byte	0x02, 0x03, 0x00, 0x00, 0x02, 0x06, 0x01, 0x00, 0x04, 0x0b, 0x08, 0x00, 0x09, 0x00, 0x00, 0x00
        /*0020*/ 	.byte	0x00, 0x00, 0x00, 0x00


//--------------------- .nv.info._Z7set2valPffi   --------------------------
	.section	.nv.info._Z7set2valPffi,"",@"SHT_CUDA_INFO"
	.sectionflags	@""
	.align	4


	//----- nvinfo : EIATTR_CUDA_API_VERSION
	.align		4
        /*0000*/ 	.byte	0x04, 0x37
        /*0002*/ 	.short	(.L_7 - .L_6)
.L_6:
        /*0004*/ 	.word	0x00000082


	//----- nvinfo : EIATTR_KPARAM_INFO
	.align		4
.L_7:
        /*0008*/ 	.byte	0x04, 0x17
        /*000a*/ 	.short	(.L_9 - .L_8)
.L_8:
        /*000c*/ 	.word	0x00000000
        /*0010*/ 	.short	0x0002
        /*0012*/ 	.short	0x000c
        /*0014*/ 	.byte	0x00, 0xf0, 0x11, 0x00


	//----- nvinfo : EIATTR_KPARAM_INFO
	.align		4
.L_9:
        /*0018*/ 	.byte	0x04, 0x17
        /*001a*/ 	.short	(.L_11 - .L_10)
.L_10:
        /*001c*/ 	.word	0x00000000
        /*0020*/ 	.short	0x0001
        /*0022*/ 	.short	0x0008
        /*0024*/ 	.byte	0x00, 0xf0, 0x11, 0x00


	//----- nvinfo : EIATTR_KPARAM_INFO
	.align		4
.L_11:
        /*0028*/ 	.byte	0x04, 0x17
        /*002a*/ 	.short	(.L_13 - .L_12)
.L_12:
        /*002c*/ 	.word	0x00000000
        /*0030*/ 	.short	0x0000
        /*0032*/ 	.short	0x0000
        /*0034*/ 	.byte	0x00, 0xf5, 0x21, 0x00


	//----- nvinfo : EIATTR_SPARSE_MMA_MASK
	.align		4
.L_13:
        /*0038*/ 	.byte	0x03, 0x50
        /*003a*/ 	.short	0x0000


	//----- nvinfo : EIATTR_MAXREG_COUNT
	.align		4
        /*003c*/ 	.byte	0x03, 0x1b
        /*003e*/ 	.short	0x00ff


	//----- nvinfo : EIATTR_MERCURY_ISA_VERSION
	.align		4
        /*0040*/ 	.byte	0x03, 0x5f
        /*0042*/ 	.short	0x0101


	//----- nvinfo : EIATTR_VRC_CTA_INIT_COUNT
	.align		4
        /*0044*/ 	.byte	0x02, 0x4a
	.zero		1
	.zero		1


	//----- nvinfo : EIATTR_EXIT_INSTR_OFFSETS
	.align		4
        /*0048*/ 	.byte	0x04, 0x1c
        /*004a*/ 	.short	(.L_15 - .L_14)


	//   ....[0]....
.L_14:
        /*004c*/ 	.word	0x00000070


	//   ....[1]....
        /*0050*/ 	.word	0x000000d0


	//----- nvinfo : EIATTR_CBANK_PARAM_SIZE
	.align		4
.L_15:
        /*0054*/ 	.byte	0x03, 0x19
        /*0056*/ 	.short	0x0010


	//----- nvinfo : EIATTR_PARAM_CBANK
	.align		4
        /*0058*/ 	.byte	0x04, 0x0a
        /*005a*/ 	.short	(.L_17 - .L_16)
	.align		4
.L_16:
        /*005c*/ 	.word	index@(.nv.constant0._Z7set2valPffi)
        /*0060*/ 	.short	0x0380
        /*0062*/ 	.short	0x0010


	//----- nvinfo : EIATTR_SW_WAR
	.align		4
.L_17:
        /*0064*/ 	.byte	0x04, 0x36
        /*0066*/ 	.short	(.L_19 - .L_18)
.L_18:
        /*0068*/ 	.word	0x00000008
.L_19:


//--------------------- .nv.callgraph             --------------------------
	.section	.nv.callgraph,"",@"SHT_CUDA_CALLGRAPH"
	.align	4
	.sectionentsize	8
	.align		4
        /*0000*/ 	.word	0x00000000
	.align		4
        /*0004*/ 	.word	0xffffffff
	.align		4
        /*0008*/ 	.word	0x00000000
	.align		4
        /*000c*/ 	.word	0xfffffffe
	.align		4
        /*0010*/ 	.word	0x00000000
	.align		4
        /*0014*/ 	.word	0xfffffffd
	.align		4
        /*0018*/ 	.word	0x00000000
	.align		4
        /*001c*/ 	.word	0xfffffffc


//--------------------- .text._Z7set2valPffi      --------------------------
	.section	.text._Z7set2valPffi,"ax",@progbits
	.align	128
        .global         _Z7set2valPffi
        .type           _Z7set2valPffi,@function
        .size           _Z7set2valPffi,(.L_x_1 - _Z7set2valPffi)
        .other          _Z7set2valPffi,@"STO_CUDA_ENTRY STV_DEFAULT"
_Z7set2valPffi:
.text._Z7set2valPffi:
[----:B------:R-:W-:Y:S01]  /*0000*/  LDC R1, c[0x0][0x37c] ;  /* 0x0000df00ff017b82 */ /* 0x000fe20000000800 */
[----:B------:R-:W0:Y:S07]  /*0010*/  S2R R5, SR_TID.X ;  /* 0x0000000000057919 */ /* 0x000e2e0000002100 */
[----:B------:R-:W0:Y:S01]  /*0020*/  S2UR UR4, SR_CTAID.X ;  /* 0x00000000000479c3 */ /* 0x000e220000002500 */
[----:B------:R-:W1:Y:S07]  /*0030*/  LDCU UR5, c[0x0][0x38c] ;  /* 0x00007180ff0577ac */ /* 0x000e6e0008000800 */
[----:B------:R-:W0:Y:S02]  /*0040*/  LDC R0, c[0x0][0x360] ;  /* 0x0000d800ff007b82 */ /* 0x000e240000000800 */
[----:B0-----:R-:W-:-:S05]  /*0050*/  IMAD R5, R0, UR4, R5 ;  /* 0x0000000400057c24 */ /* 0x001fca000f8e0205 */
[----:B-1----:R-:W-:-:S13]  /*0060*/  ISETP.GE.AND P0, PT, R5, UR5, PT ;  /* 0x0000000505007c0c */ /* 0x002fda000bf06270 */
[----:B------:R-:W-:Y:S05]  /*0070*/  @P0 EXIT ;  /* 0x000000000000094d */ /* 0x000fea0003800000 */
[----:B------:R-:W0:Y:S01]  /*0080*/  LDC.64 R2, c[0x0][0x380] ;  /* 0x0000e000ff027b82 */ /* 0x000e220000000a00 */
[----:B------:R-:W1:Y:S07]  /*0090*/  LDCU.64 UR4, c[0x0][0x358] ;  /* 0x00006b00ff0477ac */ /* 0x000e6e0008000a00 */
[----:B------:R-:W1:Y:S01]  /*00a0*/  LDC R7, c[0x0][0x388] ;  /* 0x0000e200ff077b82 */ /* 0x000e620000000800 */
[----:B0-----:R-:W-:-:S05]  /*00b0*/  IMAD.WIDE R2, R5, 0x4, R2 ;  /* 0x0000000405027825 */ /* 0x001fca00078e0202 */
[----:B-1----:R-:W-:Y:S01]  /*00c0*/  STG.E desc[UR4][R2.64], R7 ;  /* 0x0000000702007986 */ /* 0x002fe2000c101904 */
[----:B------:R-:W-:Y:S05]  /*00d0*/  EXIT ;  /* 0x000000000000794d */ /* 0x000fea0003800000 */
.L_x_0:
[----:B------:R-:W-:-:S00]  /*00e0*/  BRA `(.L_x_0) ;  /* 0xfffffffc00fc7947 */ /* 0x000fc0000383ffff */
[----:B------:R-:W-:-:S00]  /*00f0*/  NOP ;  /* 0x0000000000007918 */ /* 0x000fc00000000000 */
        /* <DEDUP_REMOVED lines=8> */
.L_x_1:


//--------------------- .nv.shared.reserved.0     --------------------------
	.section	.nv.shared.reserved.0,"aw",@nobits
	.weak		__nv_reservedSMEM_offset_0_alias
	.size		__nv_reservedSMEM_offset_0_alias, 0, 64
	.other		__nv_reservedSMEM_offset_0_alias,@"STO_CUDA_RESERVED_SHARED STV_DEFAULT"
__nv_reservedSMEM_offset_0_alias:
	.zero		0
	.zero		64


//--------------------- .nv.constant0._Z7set2valPffi --------------------------
	.section	.nv.constant0._Z7set2valPffi,"a",@progbits
	.sectionflags	@""
	.align	4
.nv.constant0._Z7set2valPffi:
	.zero		912


//--------------------- SYMBOLS --------------------------

	.type		.nv.reservedSmem.offset0,@object
	.size		.nv.reservedSmem.offset0,0x4
